	.headerflags	@"EF_CUDA_TEXMODE_UNIFIED EF_CUDA_64BIT_ADDRESS EF_CUDA_ACCELERATORS EF_CUDA_SM90 EF_CUDA_VIRTUAL_SM(EF_CUDA_SM90)"
	.elftype	@"ET_EXEC"


//--------------------- .nv.info                  --------------------------
	.section	.nv.info,"",@"SHT_CUDA_INFO"
	.align	4


	//----- nvinfo : EIATTR_REGCOUNT
	.align		4
        /*0000*/ 	.byte	0x04, 0x2f
        /*0002*/ 	.short	(.L_3 - .L_2)
	.align		4
.L_2:
        /*0004*/ 	.word	index@(triton_poi_fused_add_div_sqrt_18)
        /*0008*/ 	.word	0x00000020


	//----- nvinfo : EIATTR_MIN_STACK_SIZE
	.align		4
.L_3:
        /*000c*/ 	.byte	0x04, 0x12
        /*000e*/ 	.short	(.L_5 - .L_4)
	.align		4
.L_4:
        /*0010*/ 	.word	index@(triton_poi_fused_add_div_sqrt_18)
        /*0014*/ 	.word	0x00000000


	//----- nvinfo : EIATTR_FRAME_SIZE
	.align		4
.L_5:
        /*0018*/ 	.byte	0x04, 0x11
        /*001a*/ 	.short	(.L_7 - .L_6)
	.align		4
.L_6:
        /*001c*/ 	.word	index@(triton_poi_fused_add_div_sqrt_18)
        /*0020*/ 	.word	0x00000000


	//----- nvinfo : EIATTR_MIN_STACK_SIZE
	.align		4
.L_7:
        /*0024*/ 	.byte	0x04, 0x12
        /*0026*/ 	.short	(.L_9 - .L_8)
	.align		4
.L_8:
        /*0028*/ 	.word	index@(triton_poi_fused_add_div_sqrt_18)
        /*002c*/ 	.word	0x00000000
.L_9:


//--------------------- .nv.info.triton_poi_fused_add_div_sqrt_18 --------------------------
	.section	.nv.info.triton_poi_fused_add_div_sqrt_18,"",@"SHT_CUDA_INFO"
	.sectionflags	@""
	.align	4


	//----- nvinfo : EIATTR_CUDA_API_VERSION
	.align		4
        /*0000*/ 	.byte	0x04, 0x37
        /*0002*/ 	.short	(.L_11 - .L_10)
.L_10:
        /*0004*/ 	.word	0x0000007c


	//----- nvinfo : EIATTR_KPARAM_INFO
	.align		4
.L_11:
        /*0008*/ 	.byte	0x04, 0x17
        /*000a*/ 	.short	(.L_13 - .L_12)
.L_12:
        /*000c*/ 	.word	0x00000000
        /*0010*/ 	.short	0x0004
        /*0012*/ 	.short	0x001c
        /*0014*/ 	.byte	0x00, 0xf0, 0x11, 0x00


	//----- nvinfo : EIATTR_KPARAM_INFO
	.align		4
.L_13:
        /*0018*/ 	.byte	0x04, 0x17
        /*001a*/ 	.short	(.L_15 - .L_14)
.L_14:
        /*001c*/ 	.word	0x00000000
        /*0020*/ 	.short	0x0003
        /*0022*/ 	.short	0x0018
        /*0024*/ 	.byte	0x00, 0xf0, 0x11, 0x00


	//----- nvinfo : EIATTR_KPARAM_INFO
	.align		4
.L_15:
        /*0028*/ 	.byte	0x04, 0x17
        /*002a*/ 	.short	(.L_17 - .L_16)
.L_16:
        /*002c*/ 	.word	0x00000000
        /*0030*/ 	.short	0x0002
        /*0032*/ 	.short	0x0010
        /*0034*/ 	.byte	0x00, 0xf4, 0x21, 0x00


	//----- nvinfo : EIATTR_KPARAM_INFO
	.align		4
.L_17:
        /*0038*/ 	.byte	0x04, 0x17
        /*003a*/ 	.short	(.L_19 - .L_18)
.L_18:
        /*003c*/ 	.word	0x00000000
        /*0040*/ 	.short	0x0001
        /*0042*/ 	.short	0x0008
        /*0044*/ 	.byte	0x00, 0xf4, 0x21, 0x00


	//----- nvinfo : EIATTR_KPARAM_INFO
	.align		4
.L_19:
        /*0048*/ 	.byte	0x04, 0x17
        /*004a*/ 	.short	(.L_21 - .L_20)
.L_20:
        /*004c*/ 	.word	0x00000000
        /*0050*/ 	.short	0x0000
        /*0052*/ 	.short	0x0000
        /*0054*/ 	.byte	0x00, 0xf4, 0x21, 0x00


	//----- nvinfo : EIATTR_SPARSE_MMA_MASK
	.align		4
.L_21:
        /*0058*/ 	.byte	0x03, 0x50
        /*005a*/ 	.short	0x0000


	//----- nvinfo : EIATTR_MAXREG_COUNT
	.align		4
        /*005c*/ 	.byte	0x03, 0x1b
        /*005e*/ 	.short	0x00ff


	//----- nvinfo : EIATTR_EXIT_INSTR_OFFSETS
	.align		4
        /*0060*/ 	.byte	0x04, 0x1c
        /*0062*/ 	.short	(.L_23 - .L_22)


	//   ....[0]....
.L_22:
        /*0064*/ 	.word	0x00000c90


	//   ....[1]....
        /*0068*/ 	.word	0x00000cb0


	//----- nvinfo : EIATTR_REQNTID
	.align		4
.L_23:
        /*006c*/ 	.byte	0x04, 0x10
        /*006e*/ 	.short	(.L_25 - .L_24)
.L_24:
        /*0070*/ 	.word	0x00000080
        /*0074*/ 	.word	0x00000001
        /*0078*/ 	.word	0x00000001


	//----- nvinfo : EIATTR_CBANK_PARAM_SIZE
	.align		4
.L_25:
        /*007c*/ 	.byte	0x03, 0x19
        /*007e*/ 	.short	0x0020


	//----- nvinfo : EIATTR_PARAM_CBANK
	.align		4
        /*0080*/ 	.byte	0x04, 0x0a
        /*0082*/ 	.short	(.L_27 - .L_26)
	.align		4
.L_26:
        /*0084*/ 	.word	index@(.nv.constant0.triton_poi_fused_add_div_sqrt_18)
        /*0088*/ 	.short	0x0210
        /*008a*/ 	.short	0x0020


	//----- nvinfo : EIATTR_SW_WAR
	.align		4
.L_27:
        /*008c*/ 	.byte	0x04, 0x36
        /*008e*/ 	.short	(.L_29 - .L_28)
.L_28:
        /*0090*/ 	.word	0x00000008
.L_29:


//--------------------- .nv.callgraph             --------------------------
	.section	.nv.callgraph,"",@"SHT_CUDA_CALLGRAPH"
	.align	4
	.sectionentsize	8
	.align		4
        /*0000*/ 	.word	0x00000000
	.align		4
        /*0004*/ 	.word	0xffffffff
	.align		4
        /*0008*/ 	.word	0x00000000
	.align		4
        /*000c*/ 	.word	0xfffffffe
	.align		4
        /*0010*/ 	.word	0x00000000
	.align		4
        /*0014*/ 	.word	0xfffffffd
	.align		4
        /*0018*/ 	.word	0x00000000
	.align		4
        /*001c*/ 	.word	0xfffffffc


//--------------------- .nv.constant4             --------------------------
	.section	.nv.constant4,"a",@progbits
	.align	8
	.align		8
.nv.constant4:
        /*0000*/ 	.dword	_$_str
	.align		8
        /*0008*/ 	.dword	_$_str_$_2


//--------------------- .text.triton_poi_fused_add_div_sqrt_18 --------------------------
	.section	.text.triton_poi_fused_add_div_sqrt_18,"ax",@progbits
	.sectionflags	@"SHF_BARRIERS=1"
	.align	128
        .global         triton_poi_fused_add_div_sqrt_18
        .type           triton_poi_fused_add_div_sqrt_18,@function
        .size           triton_poi_fused_add_div_sqrt_18,(.L_x_1 - triton_poi_fused_add_div_sqrt_18)
        .other          triton_poi_fused_add_div_sqrt_18,@"STO_CUDA_ENTRY STV_DEFAULT"
triton_poi_fused_add_div_sqrt_18:
.text.triton_poi_fused_add_div_sqrt_18:
[----:B------:R-:W0:Y:S01]  /*0000*/  LDC R1, c[0x0][0x28] ;  /* 0x00000a00ff017b82 */ /* 0x000e220000000800 */
[----:B------:R-:W1:Y:S07]  /*0010*/  S2R R13, SR_TID.X ;  /* 0x00000000000d7919 */ /* 0x000e6e0000002100 */
[----:B------:R-:W2:Y:S01]  /*0020*/  LDC.64 R2, c[0x0][0x210] ;  /* 0x00008400ff027b82 */ /* 0x000ea20000000a00 */
[----:B------:R-:W-:Y:S02]  /*0030*/  CS2R R24, SRZ ;  /* 0x0000000000187805 */ /* 0x000fe4000001ff00 */
[----:B------:R-:W-:Y:S01]  /*0040*/  CS2R R26, SRZ ;  /* 0x00000000001a7805 */ /* 0x000fe2000001ff00 */
[----:B------:R-:W3:Y:S01]  /*0050*/  S2R R6, SR_CTAID.Y ;  /* 0x0000000000067919 */ /* 0x000ee20000002600 */
[----:B------:R-:W-:Y:S01]  /*0060*/  ULDC.64 UR6, c[0x0][0x208] ;  /* 0x0000820000067ab9 */ /* 0x000fe20000000a00 */
[----:B------:R-:W4:Y:S01]  /*0070*/  S2R R5, SR_CTAID.X ;  /* 0x0000000000057919 */ /* 0x000f220000002500 */
[----:B------:R-:W-:Y:S01]  /*0080*/  CS2R R10, SRZ ;  /* 0x00000000000a7805 */ /* 0x000fe2000001ff00 */
[----:B------:R-:W5:Y:S01]  /*0090*/  S2UR UR5, SR_CgaCtaId ;  /* 0x00000000000579c3 */ /* 0x000f620000008800 */
[----:B------:R-:W-:-:S07]  /*00a0*/  UMOV UR4, 0x400 ;  /* 0x0000040000047882 */ /* 0x000fce0000000000 */
[----:B------:R-:W2:Y:S01]  /*00b0*/  LDC.64 R18, c[0x0][0x218] ;  /* 0x00008600ff127b82 */ /* 0x000ea20000000a00 */
[----:B-1----:R-:W-:Y:S02]  /*00c0*/  IMAD.SHL.U32 R21, R13, 0x4, RZ ;  /* 0x000000040d157824 */ /* 0x002fe400078e00ff */
[----:B---3--:R-:W-:-:S03]  /*00d0*/  IMAD.SHL.U32 R14, R6, 0x400, RZ ;  /* 0x00000400060e7824 */ /* 0x008fc600078e00ff */
[----:B------:R-:W-:Y:S02]  /*00e0*/  LOP3.LUT R21, R21, 0x1fc, RZ, 0xc0, !PT ;  /* 0x000001fc15157812 */ /* 0x000fe400078ec0ff */
[----:B------:R-:W-:Y:S02]  /*00f0*/  SHF.R.S32.HI R6, RZ, 0x15, R6 ;  /* 0x00000015ff067819 */ /* 0x000fe40000011406 */
[----:B------:R-:W-:Y:S02]  /*0100*/  LOP3.LUT R0, R14, R21, RZ, 0xfc, !PT ;  /* 0x000000150e007212 */ /* 0x000fe400078efcff */
[----:B----4-:R-:W-:Y:S02]  /*0110*/  ISETP.GE.AND P0, PT, R5, 0x100, PT ;  /* 0x000001000500780c */ /* 0x010fe40003f06270 */
[----:B------:R-:W-:-:S04]  /*0120*/  SHF.R.S32.HI R7, RZ, 0x1f, R0 ;  /* 0x0000001fff077819 */ /* 0x000fc80000011400 */
[----:B------:R-:W-:-:S04]  /*0130*/  LEA.HI R7, R7, R0, RZ, 0x8 ;  /* 0x0000000007077211 */ /* 0x000fc800078f40ff */
[C---:B------:R-:W-:Y:S02]  /*0140*/  LOP3.LUT R9, R7.reuse, 0xffffff00, RZ, 0xc0, !PT ;  /* 0xffffff0007097812 */ /* 0x040fe400078ec0ff */
[----:B------:R-:W-:-:S03]  /*0150*/  SHF.L.U32 R7, R7, 0x8, RZ ;  /* 0x0000000807077819 */ /* 0x000fc600000006ff */
[----:B------:R-:W-:Y:S01]  /*0160*/  IMAD.IADD R4, R0, 0x1, -R9 ;  /* 0x0000000100047824 */ /* 0x000fe200078e0a09 */
[----:B------:R-:W-:-:S03]  /*0170*/  LOP3.LUT R7, R7, 0xffff0000, RZ, 0xc0, !PT ;  /* 0xffff000007077812 */ /* 0x000fc600078ec0ff */
[----:B------:R-:W-:-:S05]  /*0180*/  IMAD R4, R5, 0x100, R4 ;  /* 0x0000010005047824 */ /* 0x000fca00078e0204 */
[----:B------:R-:W-:Y:S02]  /*0190*/  IADD3 R17, R4, R7, RZ ;  /* 0x0000000704117210 */ /* 0x000fe40007ffe0ff */
[----:B------:R-:W-:-:S03]  /*01a0*/  SGXT R7, R6, 0x1 ;  /* 0x000000010607781a */ /* 0x000fc60000000200 */
[----:B--2---:R-:W-:Y:S01]  /*01b0*/  IMAD.WIDE R16, R17, 0x4, R2 ;  /* 0x0000000411107825 */ /* 0x004fe200078e0202 */
[----:B------:R-:W-:-:S04]  /*01c0*/  LEA.HI R0, R7, R0, RZ, 0x8 ;  /* 0x0000000007007211 */ /* 0x000fc800078f40ff */
[----:B------:R1:W2:Y:S01]  /*01d0*/  @!P0 LDG.E.EL.128 R24, desc[UR6][R16.64] ;  /* 0x0000000610188981 */ /* 0x0002a2000c2e1d00 */
[----:B------:R-:W-:-:S04]  /*01e0*/  LEA R0, R0, 0x20000, 0x8 ;  /* 0x0002000000007811 */ /* 0x000fc800078e40ff */
[----:B------:R-:W-:-:S05]  /*01f0*/  LOP3.LUT R9, R0, 0xffff0000, RZ, 0xc0, !PT ;  /* 0xffff000000097812 */ /* 0x000fca00078ec0ff */
[----:B------:R-:W-:-:S04]  /*0200*/  IMAD.IADD R9, R4, 0x1, R9 ;  /* 0x0000000104097824 */ /* 0x000fc800078e0209 */
[----:B------:R-:W-:Y:S01]  /*0210*/  IMAD.WIDE R2, R9, 0x4, R2 ;  /* 0x0000000409027825 */ /* 0x000fe200078e0202 */
[----:B------:R-:W-:-:S06]  /*0220*/  CS2R R8, SRZ ;  /* 0x0000000000087805 */ /* 0x000fcc000001ff00 */
[----:B------:R3:W4:Y:S01]  /*0230*/  @!P0 LDG.E.EL.128 R8, desc[UR6][R2.64] ;  /* 0x0000000602088981 */ /* 0x000722000c2e1d00 */
[----:B-----5:R-:W-:Y:S01]  /*0240*/  UPRMT UR4, UR5, 0x654, UR4 ;  /* 0x0000065405047896 */ /* 0x020fe20008000004 */
[----:B------:R-:W-:Y:S01]  /*0250*/  LOP3.LUT R15, R13, 0x7f, RZ, 0xc0, !PT ;  /* 0x0000007f0d0f7812 */ /* 0x000fe200078ec0ff */
[----:B------:R-:W-:Y:S01]  /*0260*/  IMAD.MOV.U32 R28, RZ, RZ, RZ ;  /* 0x000000ffff1c7224 */ /* 0x000fe200078e00ff */
[----:B-1----:R-:W-:Y:S02]  /*0270*/  LOP3.LUT R16, R14, 0x7f, R13, 0xf8, !PT ;  /* 0x0000007f0e107812 */ /* 0x002fe400078ef80d */
[----:B------:R-:W-:Y:S02]  /*0280*/  LOP3.LUT R6, R15, 0x80, RZ, 0xfc, !PT ;  /* 0x000000800f067812 */ /* 0x000fe400078efcff */
[----:B------:R-:W-:Y:S02]  /*0290*/  LEA R21, R21, UR4, 0x3 ;  /* 0x0000000415157c11 */ /* 0x000fe4000f8e18ff */
[----:B---3--:R-:W-:-:S02]  /*02a0*/  LOP3.LUT R3, R15, 0x100, RZ, 0xfc, !PT ;  /* 0x000001000f037812 */ /* 0x008fc400078efcff */
[C---:B------:R-:W-:Y:S02]  /*02b0*/  LOP3.LUT R4, R15.reuse, 0x180, RZ, 0xfc, !PT ;  /* 0x000001800f047812 */ /* 0x040fe400078efcff */
[----:B------:R-:W-:Y:S02]  /*02c0*/  LOP3.LUT R0, R14, 0x80, R15, 0xfe, !PT ;  /* 0x000000800e007812 */ /* 0x000fe400078efe0f */
[----:B------:R-:W-:Y:S02]  /*02d0*/  LOP3.LUT R20, R14, 0x100, R15, 0xfe, !PT ;  /* 0x000001000e147812 */ /* 0x000fe400078efe0f */
[----:B------:R-:W-:Y:S02]  /*02e0*/  LOP3.LUT R14, R14, 0x180, R15, 0xfe, !PT ;  /* 0x000001800e0e7812 */ /* 0x000fe400078efe0f */
[----:B------:R-:W-:Y:S02]  /*02f0*/  LEA R2, R15, UR4, 0x3 ;  /* 0x000000040f027c11 */ /* 0x000fe4000f8e18ff */
[----:B------:R-:W-:-:S02]  /*0300*/  LEA R6, R6, UR4, 0x3 ;  /* 0x0000000406067c11 */ /* 0x000fc4000f8e18ff */
[----:B------:R-:W-:Y:S02]  /*0310*/  LEA R15, R3, UR4, 0x3 ;  /* 0x00000004030f7c11 */ /* 0x000fe4000f8e18ff */
[----:B------:R-:W-:Y:S02]  /*0320*/  LEA R4, R4, UR4, 0x3 ;  /* 0x0000000404047c11 */ /* 0x000fe4000f8e18ff */
[C---:B------:R-:W-:Y:S02]  /*0330*/  LEA.HI R23, R7.reuse, R0, RZ, 0x8 ;  /* 0x0000000007177211 */ /* 0x040fe400078f40ff */
[----:B------:R-:W-:-:S04]  /*0340*/  LEA.HI R22, R7, R16, RZ, 0x8 ;  /* 0x0000001007167211 */ /* 0x000fc800078f40ff */
[----:B------:R-:W-:Y:S01]  /*0350*/  LOP3.LUT R22, R22, 0xfffffd00, RZ, 0xc0, !PT ;  /* 0xfffffd0016167812 */ /* 0x000fe200078ec0ff */
[----:B--2---:R1:W-:Y:S04]  /*0360*/  STS [R21], R24 ;  /* 0x0000001815007388 */ /* 0x0043e80000000800 */
[----:B------:R2:W-:Y:S04]  /*0370*/  STS [R21+0x8], R25 ;  /* 0x0000081915007388 */ /* 0x0005e80000000800 */
[----:B------:R3:W-:Y:S01]  /*0380*/  STS [R21+0x10], R26 ;  /* 0x0000101a15007388 */ /* 0x0007e20000000800 */
[----:B-1----:R-:W-:-:S03]  /*0390*/  LEA.HI R24, R7, R20, RZ, 0x8 ;  /* 0x0000001407187211 */ /* 0x002fc600078f40ff */
[----:B------:R1:W-:Y:S01]  /*03a0*/  STS [R21+0x18], R27 ;  /* 0x0000181b15007388 */ /* 0x0003e20000000800 */
[----:B--2---:R-:W-:Y:S01]  /*03b0*/  IMAD.MOV.U32 R25, RZ, RZ, RZ ;  /* 0x000000ffff197224 */ /* 0x004fe200078e00ff */
[----:B------:R-:W-:Y:S01]  /*03c0*/  LOP3.LUT R24, R24, 0xffffff00, RZ, 0xc0, !PT ;  /* 0xffffff0018187812 */ /* 0x000fe200078ec0ff */
[----:B------:R-:W-:Y:S01]  /*03d0*/  BAR.SYNC.DEFER_BLOCKING 0x0 ;  /* 0x0000000000007b1d */ /* 0x000fe20000010000 */
[----:B---3--:R-:W-:Y:S01]  /*03e0*/  LOP3.LUT R26, R23, 0xfffffd00, RZ, 0xc0, !PT ;  /* 0xfffffd00171a7812 */ /* 0x008fe200078ec0ff */
[----:B------:R-:W-:-:S03]  /*03f0*/  IMAD.IADD R23, R22, 0x1, R5 ;  /* 0x0000000116177824 */ /* 0x000fc600078e0205 */
[----:B-1----:R-:W-:Y:S01]  /*0400*/  IADD3 R27, R26, R5, RZ ;  /* 0x000000051a1b7210 */ /* 0x002fe20007ffe0ff */
[----:B0-----:R-:W-:-:S04]  /*0410*/  IMAD.WIDE R22, R23, 0x4, R18 ;  /* 0x0000000417167825 */ /* 0x001fc800078e0212 */
[----:B------:R-:W-:Y:S01]  /*0420*/  IMAD.WIDE R26, R27, 0x4, R18 ;  /* 0x000000041b1a7825 */ /* 0x000fe200078e0212 */
[----:B------:R-:W-:Y:S04]  /*0430*/  LDS R3, [R2] ;  /* 0x0000000002037984 */ /* 0x000fe80000000800 */
[----:B------:R-:W0:Y:S04]  /*0440*/  LDS R17, [R6] ;  /* 0x0000000006117984 */ /* 0x000e280000000800 */
[----:B------:R-:W-:Y:S04]  /*0450*/  LDS R13, [R15] ;  /* 0x000000000f0d7984 */ /* 0x000fe80000000800 */
[----:B------:R-:W-:Y:S01]  /*0460*/  LDS R12, [R4] ;  /* 0x00000000040c7984 */ /* 0x000fe20000000800 */
[----:B------:R-:W-:Y:S06]  /*0470*/  BAR.SYNC.DEFER_BLOCKING 0x0 ;  /* 0x0000000000007b1d */ /* 0x000fec0000010000 */
[----:B----4-:R1:W-:Y:S04]  /*0480*/  STS [R21], R8 ;  /* 0x0000000815007388 */ /* 0x0103e80000000800 */
[----:B------:R2:W-:Y:S04]  /*0490*/  STS [R21+0x8], R9 ;  /* 0x0000080915007388 */ /* 0x0005e80000000800 */
[----:B------:R-:W-:Y:S04]  /*04a0*/  STS [R21+0x10], R10 ;  /* 0x0000100a15007388 */ /* 0x000fe80000000800 */
[----:B------:R3:W-:Y:S01]  /*04b0*/  STS [R21+0x18], R11 ;  /* 0x0000180b15007388 */ /* 0x0007e20000000800 */
[----:B------:R-:W-:Y:S01]  /*04c0*/  BAR.SYNC.DEFER_BLOCKING 0x0 ;  /* 0x0000000000007b1d */ /* 0x000fe20000010000 */
[----:B-1----:R-:W-:-:S02]  /*04d0*/  LEA.HI R8, R7, R14, RZ, 0x8 ;  /* 0x0000000e07087211 */ /* 0x002fc400078f40ff */
[----:B--2---:R-:W-:Y:S02]  /*04e0*/  IADD3 R9, R24, R5, RZ ;  /* 0x0000000518097210 */ /* 0x004fe40007ffe0ff */
[----:B------:R-:W-:-:S05]  /*04f0*/  LOP3.LUT R24, R8, 0xffffff00, RZ, 0xc0, !PT ;  /* 0xffffff0008187812 */ /* 0x000fca00078ec0ff */
[----:B---3--:R-:W-:Y:S01]  /*0500*/  IMAD.IADD R11, R24, 0x1, R5 ;  /* 0x00000001180b7824 */ /* 0x008fe200078e0205 */
[----:B------:R-:W-:Y:S01]  /*0510*/  LOP3.LUT R24, R16, 0x280, RZ, 0xfc, !PT ;  /* 0x0000028010187812 */ /* 0x000fe200078efcff */
[----:B------:R1:W2:Y:S01]  /*0520*/  @!P0 LDG.E.EL R25, desc[UR6][R26.64] ;  /* 0x000000061a198981 */ /* 0x0002a2000c2e1900 */
[----:B------:R-:W-:-:S03]  /*0530*/  HFMA2.MMA R21, -RZ, RZ, 0, 0 ;  /* 0x00000000ff157435 */ /* 0x000fc600000001ff */
[----:B------:R3:W4:Y:S04]  /*0540*/  @!P0 LDG.E.EL R28, desc[UR6][R22.64] ;  /* 0x00000006161c8981 */ /* 0x000728000c2e1900 */
[----:B------:R-:W5:Y:S01]  /*0550*/  LDS R2, [R2] ;  /* 0x0000000002027984 */ /* 0x000f620000000800 */
[----:B-1----:R-:W-:-:S03]  /*0560*/  LOP3.LUT R26, R16, 0x200, RZ, 0xfc, !PT ;  /* 0x00000200101a7812 */ /* 0x002fc600078efcff */
[----:B------:R-:W1:Y:S01]  /*0570*/  LDS R6, [R6] ;  /* 0x0000000006067984 */ /* 0x000e620000000800 */
[----:B------:R-:W-:-:S03]  /*0580*/  LEA.HI R10, R7, R26, RZ, 0x8 ;  /* 0x0000001a070a7211 */ /* 0x000fc600078f40ff */
[----:B------:R-:W0:Y:S01]  /*0590*/  LDS R4, [R4] ;  /* 0x0000000004047984 */ /* 0x000e220000000800 */
[----:B------:R-:W-:Y:S01]  /*05a0*/  LOP3.LUT R10, R10, 0xffffff00, RZ, 0xc0, !PT ;  /* 0xffffff000a0a7812 */ /* 0x000fe200078ec0ff */
[----:B---3--:R-:W-:Y:S02]  /*05b0*/  IMAD.MOV.U32 R23, RZ, RZ, RZ ;  /* 0x000000ffff177224 */ /* 0x008fe400078e00ff */
[----:B------:R-:W3:Y:S01]  /*05c0*/  LDS R15, [R15] ;  /* 0x000000000f0f7984 */ /* 0x000ee20000000800 */
[----:B------:R-:W-:-:S04]  /*05d0*/  IMAD.WIDE R8, R9, 0x4, R18 ;  /* 0x0000000409087825 */ /* 0x000fc800078e0212 */
[----:B------:R-:W-:Y:S01]  /*05e0*/  IMAD.IADD R27, R10, 0x1, R5 ;  /* 0x000000010a1b7824 */ /* 0x000fe200078e0205 */
[----:B------:R-:W-:Y:S01]  /*05f0*/  LEA.HI R10, R7, R24, RZ, 0x8 ;  /* 0x00000018070a7211 */ /* 0x000fe200078f40ff */
[----:B------:R5:W3:Y:S01]  /*0600*/  @!P0 LDG.E.EL R23, desc[UR6][R8.64] ;  /* 0x0000000608178981 */ /* 0x000ae2000c2e1900 */
[----:B------:R-:W-:Y:S02]  /*0610*/  LOP3.LUT R22, R16, 0x300, RZ, 0xfc, !PT ;  /* 0x0000030010167812 */ /* 0x000fe400078efcff */
[----:B------:R-:W-:Y:S01]  /*0620*/  LOP3.LUT R10, R10, 0xffffff00, RZ, 0xc0, !PT ;  /* 0xffffff000a0a7812 */ /* 0x000fe200078ec0ff */
[----:B-----5:R-:W-:Y:S01]  /*0630*/  IMAD.WIDE R8, R11, 0x4, R18 ;  /* 0x000000040b087825 */ /* 0x020fe200078e0212 */
[----:B------:R-:W-:-:S03]  /*0640*/  MOV R11, RZ ;  /* 0x000000ff000b7202 */ /* 0x000fc60000000f00 */
[----:B------:R-:W-:Y:S01]  /*0650*/  IMAD.IADD R29, R10, 0x1, R5 ;  /* 0x000000010a1d7824 */ /* 0x000fe200078e0205 */
[----:B------:R5:W3:Y:S01]  /*0660*/  @!P0 LDG.E.EL R21, desc[UR6][R8.64] ;  /* 0x0000000608158981 */ /* 0x000ae2000c2e1900 */
[----:B------:R-:W-:-:S04]  /*0670*/  LEA.HI R10, R7, R22, RZ, 0x8 ;  /* 0x00000016070a7211 */ /* 0x000fc800078f40ff */
[----:B------:R-:W-:Y:S01]  /*0680*/  LOP3.LUT R10, R10, 0xffffff00, RZ, 0xc0, !PT ;  /* 0xffffff000a0a7812 */ /* 0x000fe200078ec0ff */
[----:B-----5:R-:W-:Y:S01]  /*0690*/  IMAD.WIDE R8, R27, 0x4, R18 ;  /* 0x000000041b087825 */ /* 0x020fe200078e0212 */
[----:B------:R-:W-:-:S04]  /*06a0*/  HFMA2.MMA R27, -RZ, RZ, 0, 0 ;  /* 0x00000000ff1b7435 */ /* 0x000fc800000001ff */
[----:B------:R5:W3:Y:S02]  /*06b0*/  @!P0 LDG.E.EL R11, desc[UR6][R8.64] ;  /* 0x00000006080b8981 */ /* 0x000ae4000c2e1900 */
[----:B-----5:R-:W-:-:S04]  /*06c0*/  IMAD.WIDE R8, R29, 0x4, R18 ;  /* 0x000000041d087825 */ /* 0x020fc800078e0212 */
[----:B------:R-:W-:Y:S01]  /*06d0*/  IMAD.IADD R29, R10, 0x1, R5 ;  /* 0x000000010a1d7824 */ /* 0x000fe200078e0205 */
[----:B------:R5:W3:Y:S03]  /*06e0*/  @!P0 LDG.E.EL R27, desc[UR6][R8.64] ;  /* 0x00000006081b8981 */ /* 0x000ae6000c2e1900 */
[----:B-----5:R-:W-:Y:S01]  /*06f0*/  IMAD.WIDE R8, R29, 0x4, R18 ;  /* 0x000000041d087825 */ /* 0x020fe200078e0212 */
[----:B------:R-:W-:-:S04]  /*0700*/  LOP3.LUT R29, R16, 0x380, RZ, 0xfc, !PT ;  /* 0x00000380101d7812 */ /* 0x000fc800078efcff */
[----:B------:R-:W-:-:S04]  /*0710*/  LEA.HI R7, R7, R29, RZ, 0x8 ;  /* 0x0000001d07077211 */ /* 0x000fc800078f40ff */
[----:B------:R-:W-:-:S05]  /*0720*/  LOP3.LUT R7, R7, 0xffffff00, RZ, 0xc0, !PT ;  /* 0xffffff0007077812 */ /* 0x000fca00078ec0ff */
[----:B------:R-:W-:-:S04]  /*0730*/  IMAD.IADD R7, R7, 0x1, R5 ;  /* 0x0000000107077824 */ /* 0x000fc800078e0205 */
[----:B------:R-:W-:Y:S01]  /*0740*/  IMAD.WIDE R18, R7, 0x4, R18 ;  /* 0x0000000407127825 */ /* 0x000fe200078e0212 */
[----:B------:R-:W-:Y:S01]  /*0750*/  HFMA2.MMA R7, -RZ, RZ, 0, 0 ;  /* 0x00000000ff077435 */ /* 0x000fe200000001ff */
[----:B------:R-:W-:-:S06]  /*0760*/  MOV R10, RZ ;  /* 0x000000ff000a7202 */ /* 0x000fcc0000000f00 */
[----:B------:R-:W5:Y:S04]  /*0770*/  @!P0 LDG.E.EL R10, desc[UR6][R8.64] ;  /* 0x00000006080a8981 */ /* 0x000f68000c2e1900 */
[----:B------:R0:W5:Y:S01]  /*0780*/  @!P0 LDG.E.EL R7, desc[UR6][R18.64] ;  /* 0x0000000612078981 */ /* 0x000162000c2e1900 */
[-C--:B------:R-:W-:Y:S01]  /*0790*/  LEA R14, R14, R5.reuse, 0x8 ;  /* 0x000000050e0e7211 */ /* 0x080fe200078e40ff */
[--C-:B------:R-:W-:Y:S01]  /*07a0*/  IMAD R26, R26, 0x100, R5.reuse ;  /* 0x000001001a1a7824 */ /* 0x100fe200078e0205 */
[----:B------:R-:W-:Y:S01]  /*07b0*/  LEA R24, R24, R5, 0x8 ;  /* 0x0000000518187211 */ /* 0x000fe200078e40ff */
[--C-:B------:R-:W-:Y:S02]  /*07c0*/  IMAD R22, R22, 0x100, R5.reuse ;  /* 0x0000010016167824 */ /* 0x100fe400078e0205 */
[----:B0-----:R-:W-:Y:S01]  /*07d0*/  IMAD R19, R16, 0x100, R5 ;  /* 0x0000010010137824 */ /* 0x001fe200078e0205 */
[----:B--2---:R-:W0:Y:S08]  /*07e0*/  MUFU.SQRT R25, R25 ;  /* 0x0000001900197308 */ /* 0x004e300000002000 */
[----:B----4-:R-:W2:Y:S01]  /*07f0*/  MUFU.SQRT R28, R28 ;  /* 0x0000001c001c7308 */ /* 0x010ea20000002000 */
[----:B0-----:R-:W-:-:S05]  /*0800*/  FADD R18, R25, 1.00000001335143196e-10 ;  /* 0x2edbe6ff19127421 */ /* 0x001fca0000000000 */
[----:B------:R-:W-:Y:S01]  /*0810*/  FSETP.GT.AND P1, PT, R18, 8.50705917302346158658e+37, PT ;  /* 0x7e8000001200780b */ /* 0x000fe20003f24000 */
[----:B--2---:R-:W-:Y:S01]  /*0820*/  FADD R8, R28, 1.00000001335143196e-10 ;  /* 0x2edbe6ff1c087421 */ /* 0x004fe20000000000 */
[----:B---3--:R-:W-:Y:S04]  /*0830*/  MUFU.SQRT R23, R23 ;  /* 0x0000001700177308 */ /* 0x008fe80000002000 */
[----:B------:R-:W-:-:S04]  /*0840*/  FSETP.GT.AND P6, PT, R8, 8.50705917302346158658e+37, PT ;  /* 0x7e8000000800780b */ /* 0x000fc80003fc4000 */
[----:B------:R-:W-:Y:S08]  /*0850*/  MUFU.SQRT R21, R21 ;  /* 0x0000001500157308 */ /* 0x000ff00000002000 */
[----:B------:R-:W0:Y:S08]  /*0860*/  MUFU.SQRT R11, R11 ;  /* 0x0000000b000b7308 */ /* 0x000e300000002000 */
[----:B------:R-:W2:Y:S01]  /*0870*/  MUFU.SQRT R27, R27 ;  /* 0x0000001b001b7308 */ /* 0x000ea20000002000 */
[----:B0-----:R-:W-:Y:S01]  /*0880*/  FADD R11, R11, 1.00000001335143196e-10 ;  /* 0x2edbe6ff0b0b7421 */ /* 0x001fe20000000000 */
[----:B------:R-:W-:Y:S01]  /*0890*/  FADD R28, R23, 1.00000001335143196e-10 ;  /* 0x2edbe6ff171c7421 */ /* 0x000fe20000000000 */
[----:B------:R-:W-:Y:S01]  /*08a0*/  FADD R9, R21, 1.00000001335143196e-10 ;  /* 0x2edbe6ff15097421 */ /* 0x000fe20000000000 */
[----:B------:R-:W-:Y:S01]  /*08b0*/  @P1 FMUL R18, R18, 0.25 ;  /* 0x3e80000012121820 */ /* 0x000fe20000400000 */
[----:B------:R-:W-:Y:S01]  /*08c0*/  @P1 FMUL R17, R17, 0.25 ;  /* 0x3e80000011111820 */ /* 0x000fe20000400000 */
[----:B------:R-:W-:Y:S01]  /*08d0*/  FSETP.GT.AND P4, PT, R11, 8.50705917302346158658e+37, PT ;  /* 0x7e8000000b00780b */ /* 0x000fe20003f84000 */
[----:B------:R-:W-:Y:S01]  /*08e0*/  @P6 FMUL R8, R8, 0.25 ;  /* 0x3e80000008086820 */ /* 0x000fe20000400000 */
[----:B------:R-:W-:Y:S01]  /*08f0*/  FSETP.GT.AND P2, PT, R28, 8.50705917302346158658e+37, PT ;  /* 0x7e8000001c00780b */ /* 0x000fe20003f44000 */
[----:B------:R-:W-:Y:S01]  /*0900*/  @P6 FMUL R3, R3, 0.25 ;  /* 0x3e80000003036820 */ /* 0x000fe20000400000 */
[----:B--2---:R-:W-:Y:S01]  /*0910*/  FADD R27, R27, 1.00000001335143196e-10 ;  /* 0x2edbe6ff1b1b7421 */ /* 0x004fe20000000000 */
[----:B------:R-:W-:Y:S01]  /*0920*/  FSETP.GT.AND P3, PT, R9, 8.50705917302346158658e+37, PT ;  /* 0x7e8000000900780b */ /* 0x000fe20003f64000 */
[----:B-----5:R-:W0:Y:S08]  /*0930*/  MUFU.SQRT R10, R10 ;  /* 0x0000000a000a7308 */ /* 0x020e300000002000 */
[----:B------:R-:W2:Y:S01]  /*0940*/  MUFU.SQRT R7, R7 ;  /* 0x0000000700077308 */ /* 0x000ea20000002000 */
[----:B------:R-:W-:Y:S01]  /*0950*/  FSETP.GT.AND P5, PT, R27, 8.50705917302346158658e+37, PT ;  /* 0x7e8000001b00780b */ /* 0x000fe20003fa4000 */
[----:B0-----:R-:W-:Y:S01]  /*0960*/  FADD R10, R10, 1.00000001335143196e-10 ;  /* 0x2edbe6ff0a0a7421 */ /* 0x001fe20000000000 */
[----:B--2---:R-:W-:-:S04]  /*0970*/  FADD R7, R7, 1.00000001335143196e-10 ;  /* 0x2edbe6ff07077421 */ /* 0x004fc80000000000 */
[----:B------:R-:W-:Y:S02]  /*0980*/  FSETP.GT.AND P6, PT, R10, 8.50705917302346158658e+37, PT ;  /* 0x7e8000000a00780b */ /* 0x000fe40003fc4000 */
[----:B------:R-:W-:Y:S01]  /*0990*/  FSETP.GT.AND P1, PT, R7, 8.50705917302346158658e+37, PT ;  /* 0x7e8000000700780b */ /* 0x000fe20003f24000 */
[----:B------:R-:W-:Y:S02]  /*09a0*/  IMAD R25, R20, 0x100, R5 ;  /* 0x0000010014197824 */ /* 0x000fe400078e0205 */
[----:B------:R-:W0:Y:S01]  /*09b0*/  LDC.64 R20, c[0x0][0x220] ;  /* 0x00008800ff147b82 */ /* 0x000e220000000a00 */
[----:B------:R-:W-:Y:S01]  /*09c0*/  @P4 FMUL R11, R11, 0.25 ;  /* 0x3e8000000b0b4820 */ /* 0x000fe20000400000 */
[----:B------:R-:W-:Y:S01]  /*09d0*/  @P5 FMUL R27, R27, 0.25 ;  /* 0x3e8000001b1b5820 */ /* 0x000fe20000400000 */
[----:B------:R-:W-:Y:S01]  /*09e0*/  @P2 FMUL R28, R28, 0.25 ;  /* 0x3e8000001c1c2820 */ /* 0x000fe20000400000 */
[----:B------:R-:W-:-:S04]  /*09f0*/  @P3 FMUL R9, R9, 0.25 ;  /* 0x3e80000009093820 */ /* 0x000fc80000400000 */
[----:B------:R-:W-:Y:S02]  /*0a00*/  @P6 FMUL R10, R10, 0.25 ;  /* 0x3e8000000a0a6820 */ /* 0x000fe40000400000 */
[----:B------:R-:W-:Y:S01]  /*0a10*/  @P1 FMUL R7, R7, 0.25 ;  /* 0x3e80000007071820 */ /* 0x000fe20000400000 */
[----:B------:R-:W2:Y:S08]  /*0a20*/  MUFU.RCP R8, R8 ;  /* 0x0000000800087308 */ /* 0x000eb00000001000 */
[----:B------:R-:W3:Y:S08]  /*0a30*/  MUFU.RCP R11, R11 ;  /* 0x0000000b000b7308 */ /* 0x000ef00000001000 */
[----:B------:R-:W4:Y:S08]  /*0a40*/  MUFU.RCP R27, R27 ;  /* 0x0000001b001b7308 */ /* 0x000f300000001000 */
[----:B------:R-:W5:Y:S08]  /*0a50*/  MUFU.RCP R7, R7 ;  /* 0x0000000700077308 */ /* 0x000f700000001000 */
[----:B------:R-:W0:Y:S08]  /*0a60*/  MUFU.RCP R18, R18 ;  /* 0x0000001200127308 */ /* 0x000e300000001000 */
[----:B------:R-:W0:Y:S08]  /*0a70*/  MUFU.RCP R28, R28 ;  /* 0x0000001c001c7308 */ /* 0x000e300000001000 */
[----:B------:R-:W0:Y:S08]  /*0a80*/  MUFU.RCP R9, R9 ;  /* 0x0000000900097308 */ /* 0x000e300000001000 */
[----:B------:R-:W0:Y:S01]  /*0a90*/  MUFU.RCP R10, R10 ;  /* 0x0000000a000a7308 */ /* 0x000e220000001000 */
[----:B------:R-:W-:Y:S01]  /*0aa0*/  @P4 FMUL R2, R2, 0.25 ;  /* 0x3e80000002024820 */ /* 0x000fe20000400000 */
[----:B------:R-:W-:Y:S01]  /*0ab0*/  LEA R23, R0, R5, 0x8 ;  /* 0x0000000500177211 */ /* 0x000fe200078e40ff */
[----:B-1----:R-:W-:Y:S01]  /*0ac0*/  @P5 FMUL R6, R6, 0.25 ;  /* 0x3e80000006065820 */ /* 0x002fe20000400000 */
[----:B------:R-:W-:Y:S01]  /*0ad0*/  @P1 FMUL R4, R4, 0.25 ;  /* 0x3e80000004041820 */ /* 0x000fe20000400000 */
[----:B------:R-:W-:Y:S01]  /*0ae0*/  @P2 FMUL R13, R13, 0.25 ;  /* 0x3e8000000d0d2820 */ /* 0x000fe20000400000 */
[----:B------:R-:W-:Y:S01]  /*0af0*/  @P3 FMUL R12, R12, 0.25 ;  /* 0x3e8000000c0c3820 */ /* 0x000fe20000400000 */
[----:B------:R-:W-:Y:S01]  /*0b00*/  @P6 FMUL R15, R15, 0.25 ;  /* 0x3e8000000f0f6820 */ /* 0x000fe20000400000 */
[----:B--2---:R-:W-:Y:S01]  /*0b10*/  FMUL R8, R8, R3 ;  /* 0x0000000308087220 */ /* 0x004fe20000400000 */
[----:B---3--:R-:W-:Y:S01]  /*0b20*/  FMUL R11, R11, R2 ;  /* 0x000000020b0b7220 */ /* 0x008fe20000400000 */
[----:B----4-:R-:W-:Y:S01]  /*0b30*/  FMUL R27, R27, R6 ;  /* 0x000000061b1b7220 */ /* 0x010fe20000400000 */
[----:B-----5:R-:W-:Y:S01]  /*0b40*/  FMUL R4, R7, R4 ;  /* 0x0000000407047220 */ /* 0x020fe20000400000 */
[----:B0-----:R-:W-:-:S04]  /*0b50*/  IMAD.WIDE R2, R19, 0x4, R20 ;  /* 0x0000000413027825 */ /* 0x001fc800078e0214 */
[----:B------:R-:W-:Y:S01]  /*0b60*/  FMUL R18, R18, R17 ;  /* 0x0000001112127220 */ /* 0x000fe20000400000 */
[----:B------:R-:W-:Y:S01]  /*0b70*/  FMUL R28, R28, R13 ;  /* 0x0000000d1c1c7220 */ /* 0x000fe20000400000 */
[----:B------:R-:W-:Y:S01]  /*0b80*/  FMUL R9, R9, R12 ;  /* 0x0000000c09097220 */ /* 0x000fe20000400000 */
[----:B------:R-:W-:-:S04]  /*0b90*/  IMAD.WIDE R6, R23, 0x4, R20 ;  /* 0x0000000417067825 */ /* 0x000fc800078e0214 */
[----:B------:R-:W-:Y:S01]  /*0ba0*/  FMUL R10, R10, R15 ;  /* 0x0000000f0a0a7220 */ /* 0x000fe20000400000 */
[--C-:B------:R-:W-:Y:S01]  /*0bb0*/  IMAD.WIDE R12, R25, 0x4, R20.reuse ;  /* 0x00000004190c7825 */ /* 0x100fe200078e0214 */
[----:B------:R0:W-:Y:S03]  /*0bc0*/  @!P0 STG.E desc[UR6][R2.64], R8 ;  /* 0x0000000802008986 */ /* 0x0001e6000c101906 */
[--C-:B------:R-:W-:Y:S01]  /*0bd0*/  IMAD.WIDE R14, R14, 0x4, R20.reuse ;  /* 0x000000040e0e7825 */ /* 0x100fe200078e0214 */
[----:B------:R0:W-:Y:S03]  /*0be0*/  @!P0 STG.E desc[UR6][R6.64], R18 ;  /* 0x0000001206008986 */ /* 0x0001e6000c101906 */
[--C-:B------:R-:W-:Y:S01]  /*0bf0*/  IMAD.WIDE R16, R26, 0x4, R20.reuse ;  /* 0x000000041a107825 */ /* 0x100fe200078e0214 */
[----:B------:R0:W-:Y:S03]  /*0c00*/  @!P0 STG.E desc[UR6][R12.64], R28 ;  /* 0x0000001c0c008986 */ /* 0x0001e6000c101906 */
[--C-:B------:R-:W-:Y:S01]  /*0c10*/  IMAD.WIDE R24, R24, 0x4, R20.reuse ;  /* 0x0000000418187825 */ /* 0x100fe200078e0214 */
[----:B------:R0:W-:Y:S03]  /*0c20*/  @!P0 STG.E desc[UR6][R14.64], R9 ;  /* 0x000000090e008986 */ /* 0x0001e6000c101906 */
[--C-:B------:R-:W-:Y:S01]  /*0c30*/  IMAD.WIDE R22, R22, 0x4, R20.reuse ;  /* 0x0000000416167825 */ /* 0x100fe200078e0214 */
[----:B------:R-:W-:Y:S01]  /*0c40*/  LEA R5, R29, R5, 0x8 ;  /* 0x000000051d057211 */ /* 0x000fe200078e40ff */
[----:B------:R0:W-:Y:S04]  /*0c50*/  @!P0 STG.E desc[UR6][R16.64], R11 ;  /* 0x0000000b10008986 */ /* 0x0001e8000c101906 */
[----:B------:R0:W-:Y:S01]  /*0c60*/  @!P0 STG.E desc[UR6][R24.64], R27 ;  /* 0x0000001b18008986 */ /* 0x0001e2000c101906 */
[----:B------:R-:W-:-:S03]  /*0c70*/  IMAD.WIDE R20, R5, 0x4, R20 ;  /* 0x0000000405147825 */ /* 0x000fc600078e0214 */
[----:B------:R0:W-:Y:S02]  /*0c80*/  @!P0 STG.E desc[UR6][R22.64], R10 ;  /* 0x0000000a16008986 */ /* 0x0001e4000c101906 */
[----:B0-----:R-:W-:Y:S05]  /*0c90*/  @P0 EXIT ;  /* 0x000000000000094d */ /* 0x001fea0003800000 */
[----:B------:R-:W-:Y:S01]  /*0ca0*/  STG.E desc[UR6][R20.64], R4 ;  /* 0x0000000414007986 */ /* 0x000fe2000c101906 */
[----:B------:R-:W-:Y:S05]  /*0cb0*/  EXIT ;  /* 0x000000000000794d */ /* 0x000fea0003800000 */
.L_x_0:
[----:B------:R-:W-:-:S00]  /*0cc0*/  BRA `(.L_x_0) ;  /* 0xfffffffc00fc7947 */ /* 0x000fc0000383ffff */
[----:B------:R-:W-:-:S00]  /*0cd0*/  NOP ;  /* 0x0000000000007918 */ /* 0x000fc00000000000 */
        /* <DEDUP_REMOVED lines=10> */
.L_x_1:


//--------------------- .nv.global.init           --------------------------
	.section	.nv.global.init,"aw",@progbits
.nv.global.init:
	.type		_$_str,@object
	.size		_$_str,(_$_str_$_2 - _$_str)
_$_str:
        /*0000*/ 	.byte	0x5f, 0x5f, 0x43, 0x55, 0x44, 0x41, 0x5f, 0x46, 0x54, 0x5a, 0x00
	.type		_$_str_$_2,@object
	.size		_$_str_$_2,(.L_1 - _$_str_$_2)
_$_str_$_2:
        /*000b*/ 	.byte	0x5f, 0x5f, 0x43, 0x55, 0x44, 0x41, 0x5f, 0x50, 0x52, 0x45, 0x43, 0x5f, 0x53, 0x51, 0x52, 0x54
        /*001b*/ 	.byte	0x00
.L_1:


//--------------------- .nv.shared.triton_poi_fused_add_div_sqrt_18 --------------------------
	.section	.nv.shared.triton_poi_fused_add_div_sqrt_18,"aw",@nobits
	.sectionflags	@""
	.align	16
	.zero		1024


//--------------------- .nv.constant0.triton_poi_fused_add_div_sqrt_18 --------------------------
	.section	.nv.constant0.triton_poi_fused_add_div_sqrt_18,"a",@progbits
	.sectionflags	@""
	.align	4
.nv.constant0.triton_poi_fused_add_div_sqrt_18:
	.zero		560
